	.headerflags	@"EF_CUDA_TEXMODE_UNIFIED EF_CUDA_64BIT_ADDRESS EF_CUDA_ACCELERATORS EF_CUDA_SM90 EF_CUDA_VIRTUAL_SM(EF_CUDA_SM90)"
	.elftype	@"ET_EXEC"


//--------------------- .nv.info                  --------------------------
	.section	.nv.info,"",@"SHT_CUDA_INFO"
	.align	4


	//----- nvinfo : EIATTR_REGCOUNT
	.align		4
        /*0000*/ 	.byte	0x04, 0x2f
        /*0002*/ 	.short	(.L_1 - .L_0)
	.align		4
.L_0:
        /*0004*/ 	.word	index@(triton_poi_fused__safe_softmax_2)
        /*0008*/ 	.word	0x00000012


	//----- nvinfo : EIATTR_MIN_STACK_SIZE
	.align		4
.L_1:
        /*000c*/ 	.byte	0x04, 0x12
        /*000e*/ 	.short	(.L_3 - .L_2)
	.align		4
.L_2:
        /*0010*/ 	.word	index@(triton_poi_fused__safe_softmax_2)
        /*0014*/ 	.word	0x00000000


	//----- nvinfo : EIATTR_FRAME_SIZE
	.align		4
.L_3:
        /*0018*/ 	.byte	0x04, 0x11
        /*001a*/ 	.short	(.L_5 - .L_4)
	.align		4
.L_4:
        /*001c*/ 	.word	index@(triton_poi_fused__safe_softmax_2)
        /*0020*/ 	.word	0x00000000


	//----- nvinfo : EIATTR_MIN_STACK_SIZE
	.align		4
.L_5:
        /*0024*/ 	.byte	0x04, 0x12
        /*0026*/ 	.short	(.L_7 - .L_6)
	.align		4
.L_6:
        /*0028*/ 	.word	index@(triton_poi_fused__safe_softmax_2)
        /*002c*/ 	.word	0x00000000
.L_7:


//--------------------- .nv.info.triton_poi_fused__safe_softmax_2 --------------------------
	.section	.nv.info.triton_poi_fused__safe_softmax_2,"",@"SHT_CUDA_INFO"
	.sectionflags	@""
	.align	4


	//----- nvinfo : EIATTR_CUDA_API_VERSION
	.align		4
        /*0000*/ 	.byte	0x04, 0x37
        /*0002*/ 	.short	(.L_9 - .L_8)
.L_8:
        /*0004*/ 	.word	0x0000007c


	//----- nvinfo : EIATTR_KPARAM_INFO
	.align		4
.L_9:
        /*0008*/ 	.byte	0x04, 0x17
        /*000a*/ 	.short	(.L_11 - .L_10)
.L_10:
        /*000c*/ 	.word	0x00000000
        /*0010*/ 	.short	0x0002
        /*0012*/ 	.short	0x0010
        /*0014*/ 	.byte	0x00, 0xf0, 0x11, 0x00


	//----- nvinfo : EIATTR_KPARAM_INFO
	.align		4
.L_11:
        /*0018*/ 	.byte	0x04, 0x17
        /*001a*/ 	.short	(.L_13 - .L_12)
.L_12:
        /*001c*/ 	.word	0x00000000
        /*0020*/ 	.short	0x0001
        /*0022*/ 	.short	0x0008
        /*0024*/ 	.byte	0x00, 0xf4, 0x21, 0x00


	//----- nvinfo : EIATTR_KPARAM_INFO
	.align		4
.L_13:
        /*0028*/ 	.byte	0x04, 0x17
        /*002a*/ 	.short	(.L_15 - .L_14)
.L_14:
        /*002c*/ 	.word	0x00000000
        /*0030*/ 	.short	0x0000
        /*0032*/ 	.short	0x0000
        /*0034*/ 	.byte	0x00, 0xf4, 0x21, 0x00


	//----- nvinfo : EIATTR_SPARSE_MMA_MASK
	.align		4
.L_15:
        /*0038*/ 	.byte	0x03, 0x50
        /*003a*/ 	.short	0x0000


	//----- nvinfo : EIATTR_MAXREG_COUNT
	.align		4
        /*003c*/ 	.byte	0x03, 0x1b
        /*003e*/ 	.short	0x00ff


	//----- nvinfo : EIATTR_EXIT_INSTR_OFFSETS
	.align		4
        /*0040*/ 	.byte	0x04, 0x1c
        /*0042*/ 	.short	(.L_17 - .L_16)


	//   ....[0]....
.L_16:
        /*0044*/ 	.word	0x000003e0


	//   ....[1]....
        /*0048*/ 	.word	0x00000400


	//----- nvinfo : EIATTR_REQNTID
	.align		4
.L_17:
        /*004c*/ 	.byte	0x04, 0x10
        /*004e*/ 	.short	(.L_19 - .L_18)
.L_18:
        /*0050*/ 	.word	0x00000020
        /*0054*/ 	.word	0x00000001
        /*0058*/ 	.word	0x00000001


	//----- nvinfo : EIATTR_CBANK_PARAM_SIZE
	.align		4
.L_19:
        /*005c*/ 	.byte	0x03, 0x19
        /*005e*/ 	.short	0x0014


	//----- nvinfo : EIATTR_PARAM_CBANK
	.align		4
        /*0060*/ 	.byte	0x04, 0x0a
        /*0062*/ 	.short	(.L_21 - .L_20)
	.align		4
.L_20:
        /*0064*/ 	.word	index@(.nv.constant0.triton_poi_fused__safe_softmax_2)
        /*0068*/ 	.short	0x0210
        /*006a*/ 	.short	0x0014


	//----- nvinfo : EIATTR_SW_WAR
	.align		4
.L_21:
        /*006c*/ 	.byte	0x04, 0x36
        /*006e*/ 	.short	(.L_23 - .L_22)
.L_22:
        /*0070*/ 	.word	0x00000008
.L_23:


//--------------------- .nv.callgraph             --------------------------
	.section	.nv.callgraph,"",@"SHT_CUDA_CALLGRAPH"
	.align	4
	.sectionentsize	8
	.align		4
        /*0000*/ 	.word	0x00000000
	.align		4
        /*0004*/ 	.word	0xffffffff
	.align		4
        /*0008*/ 	.word	0x00000000
	.align		4
        /*000c*/ 	.word	0xfffffffe
	.align		4
        /*0010*/ 	.word	0x00000000
	.align		4
        /*0014*/ 	.word	0xfffffffd
	.align		4
        /*0018*/ 	.word	0x00000000
	.align		4
        /*001c*/ 	.word	0xfffffffc


//--------------------- .text.triton_poi_fused__safe_softmax_2 --------------------------
	.section	.text.triton_poi_fused__safe_softmax_2,"ax",@progbits
	.align	128
        .global         triton_poi_fused__safe_softmax_2
        .type           triton_poi_fused__safe_softmax_2,@function
        .size           triton_poi_fused__safe_softmax_2,(.L_x_1 - triton_poi_fused__safe_softmax_2)
        .other          triton_poi_fused__safe_softmax_2,@"STO_CUDA_ENTRY STV_DEFAULT"
triton_poi_fused__safe_softmax_2:
.text.triton_poi_fused__safe_softmax_2:
[----:B------:R-:W0:Y:S02]  /*0000*/  LDC R1, c[0x0][0x28] ;  /* 0x00000a00ff017b82 */ /* 0x000e240000000800 */
[----:B------:R-:W1:Y:S01]  /*0010*/  S2R R0, SR_TID.X ;  /* 0x0000000000007919 */ /* 0x000e620000002100 */
[----:B------:R-:W2:Y:S01]  /*0020*/  LDC.64 R2, c[0x0][0x210] ;  /* 0x00008400ff027b82 */ /* 0x000ea20000000a00 */
[----:B------:R-:W-:Y:S01]  /*0030*/  CS2R R14, SRZ ;  /* 0x00000000000e7805 */ /* 0x000fe2000001ff00 */
[----:B------:R-:W-:Y:S01]  /*0040*/  ULDC.64 UR4, c[0x0][0x208] ;  /* 0x0000820000047ab9 */ /* 0x000fe20000000a00 */
[----:B------:R-:W3:Y:S01]  /*0050*/  S2R R7, SR_CTAID.X ;  /* 0x0000000000077919 */ /* 0x000ee20000002500 */
[----:B-1----:R-:W-:Y:S01]  /*0060*/  IMAD.SHL.U32 R0, R0, 0x2, RZ ;  /* 0x0000000200007824 */ /* 0x002fe200078e00ff */
[----:B---3--:R-:W-:-:S04]  /*0070*/  SHF.R.S32.HI R4, RZ, 0x19, R7 ;  /* 0x00000019ff047819 */ /* 0x008fc80000011407 */
[----:B------:R-:W-:Y:S02]  /*0080*/  LOP3.LUT R0, R0, 0x3e, RZ, 0xc0, !PT ;  /* 0x0000003e00007812 */ /* 0x000fe400078ec0ff */
[----:B------:R-:W-:-:S03]  /*0090*/  SGXT R4, R4, 0x1 ;  /* 0x000000010404781a */ /* 0x000fc60000000200 */
[----:B------:R-:W-:-:S05]  /*00a0*/  IMAD R7, R7, 0x40, R0 ;  /* 0x0000004007077824 */ /* 0x000fca00078e0200 */
[----:B------:R-:W-:Y:S02]  /*00b0*/  LEA.HI R4, R4, R7, RZ, 0x2 ;  /* 0x0000000704047211 */ /* 0x000fe400078f10ff */
[----:B------:R-:W-:Y:S02]  /*00c0*/  ISETP.GE.AND P0, PT, R7, 0x40, PT ;  /* 0x000000400700780c */ /* 0x000fe40003f06270 */
[----:B------:R-:W-:-:S05]  /*00d0*/  LOP3.LUT R5, R4, 0xfffffffc, RZ, 0xc0, !PT ;  /* 0xfffffffc04057812 */ /* 0x000fca00078ec0ff */
[----:B--2---:R-:W-:-:S06]  /*00e0*/  IMAD.WIDE R4, R5, 0x4, R2 ;  /* 0x0000000405047825 */ /* 0x004fcc00078e0202 */
[----:B------:R-:W2:Y:S01]  /*00f0*/  @!P0 LDG.E.EL R15, desc[UR4][R4.64] ;  /* 0x00000004040f8981 */ /* 0x000ea2000c2e1900 */
[----:B------:R-:W-:-:S03]  /*0100*/  IMAD.MOV.U32 R0, RZ, RZ, RZ ;  /* 0x000000ffff007224 */ /* 0x000fc600078e00ff */
[----:B------:R-:W3:Y:S01]  /*0110*/  @!P0 LDG.E.EL R14, desc[UR4][R4.64] ;  /* 0x00000004040e8981 */ /* 0x000ee2000c2e1900 */
[----:B------:R-:W-:Y:S01]  /*0120*/  IMAD.MOV.U32 R6, RZ, RZ, RZ ;  /* 0x000000ffff067224 */ /* 0x000fe200078e00ff */
[----:B------:R-:W-:Y:S02]  /*0130*/  CS2R R10, SRZ ;  /* 0x00000000000a7805 */ /* 0x000fe4000001ff00 */
[----:B------:R-:W4:Y:S04]  /*0140*/  @!P0 LDG.E.EL R0, desc[UR4][R4.64+0x4] ;  /* 0x0000040404008981 */ /* 0x000f28000c2e1900 */
[----:B------:R-:W5:Y:S04]  /*0150*/  @!P0 LDG.E.EL R6, desc[UR4][R4.64+0x4] ;  /* 0x0000040404068981 */ /* 0x000f68000c2e1900 */
[----:B------:R-:W5:Y:S04]  /*0160*/  @!P0 LDG.E.EL R10, desc[UR4][R4.64+0x8] ;  /* 0x00000804040a8981 */ /* 0x000f68000c2e1900 */
[----:B------:R-:W5:Y:S01]  /*0170*/  @!P0 LDG.E.EL R11, desc[UR4][R4.64+0x8] ;  /* 0x00000804040b8981 */ /* 0x000f62000c2e1900 */
[----:B------:R-:W-:-:S06]  /*0180*/  CS2R R12, SRZ ;  /* 0x00000000000c7805 */ /* 0x000fcc000001ff00 */
[----:B------:R-:W5:Y:S04]  /*0190*/  @!P0 LDG.E.EL R12, desc[UR4][R4.64+0xc] ;  /* 0x00000c04040c8981 */ /* 0x000f68000c2e1900 */
[----:B------:R-:W5:Y:S01]  /*01a0*/  @!P0 LDG.E.EL R13, desc[UR4][R4.64+0xc] ;  /* 0x00000c04040d8981 */ /* 0x000f62000c2e1900 */
[----:B------:R-:W-:Y:S01]  /*01b0*/  CS2R R8, SRZ ;  /* 0x0000000000087805 */ /* 0x000fe2000001ff00 */
[----:B------:R-:W-:-:S05]  /*01c0*/  IMAD.WIDE R2, R7, 0x4, R2 ;  /* 0x0000000407027825 */ /* 0x000fca00078e0202 */
[----:B------:R1:W5:Y:S02]  /*01d0*/  @!P0 LDG.E.64 R8, desc[UR4][R2.64] ;  /* 0x0000000402088981 */ /* 0x000364000c1e1b00 */
[----:B-1----:R-:W1:Y:S02]  /*01e0*/  LDC.64 R2, c[0x0][0x218] ;  /* 0x00008600ff027b82 */ /* 0x002e640000000a00 */
[----:B-1----:R-:W-:Y:S01]  /*01f0*/  IMAD.WIDE R2, R7, 0x4, R2 ;  /* 0x0000000407027825 */ /* 0x002fe200078e0202 */
[C---:B--2---:R-:W-:Y:S02]  /*0200*/  FSETP.NAN.AND P3, PT, R15.reuse, R15, PT ;  /* 0x0000000f0f00720b */ /* 0x044fe40003f68000 */
[C---:B---3--:R-:W-:Y:S02]  /*0210*/  FSETP.NAN.AND P4, PT, R14.reuse, R14, PT ;  /* 0x0000000e0e00720b */ /* 0x048fe40003f88000 */
[----:B----4-:R-:W-:Y:S02]  /*0220*/  FSETP.GT.AND P1, PT, R15, R0, PT ;  /* 0x000000000f00720b */ /* 0x010fe40003f24000 */
[----:B-----5:R-:W-:-:S07]  /*0230*/  FSETP.GT.AND P2, PT, R14, R6, PT ;  /* 0x000000060e00720b */ /* 0x020fce0003f44000 */
[----:B------:R-:W-:Y:S02]  /*0240*/  @!P3 FSEL R15, R15, R0, P1 ;  /* 0x000000000f0fb208 */ /* 0x000fe40000800000 */
[----:B------:R-:W-:Y:S02]  /*0250*/  @!P4 FSEL R14, R14, R6, P2 ;  /* 0x000000060e0ec208 */ /* 0x000fe40001000000 */
[C---:B------:R-:W-:Y:S02]  /*0260*/  FSETP.GT.AND P1, PT, R15.reuse, R10, PT ;  /* 0x0000000a0f00720b */ /* 0x040fe40003f24000 */
[C---:B------:R-:W-:Y:S02]  /*0270*/  FSETP.GT.AND P2, PT, R14.reuse, R11, PT ;  /* 0x0000000b0e00720b */ /* 0x040fe40003f44000 */
[----:B------:R-:W-:Y:S02]  /*0280*/  FSETP.NAN.AND P3, PT, R15, R15, PT ;  /* 0x0000000f0f00720b */ /* 0x000fe40003f68000 */
[----:B------:R-:W-:-:S07]  /*0290*/  FSETP.NAN.AND P4, PT, R14, R14, PT ;  /* 0x0000000e0e00720b */ /* 0x000fce0003f88000 */
[----:B------:R-:W-:Y:S02]  /*02a0*/  @!P1 FSEL R15, R15, R10, P3 ;  /* 0x0000000a0f0f9208 */ /* 0x000fe40001800000 */
[----:B------:R-:W-:Y:S02]  /*02b0*/  @!P2 FSEL R14, R14, R11, P4 ;  /* 0x0000000b0e0ea208 */ /* 0x000fe40002000000 */
[C---:B------:R-:W-:Y:S02]  /*02c0*/  FSETP.GT.AND P1, PT, R15.reuse, R12, PT ;  /* 0x0000000c0f00720b */ /* 0x040fe40003f24000 */
[C---:B------:R-:W-:Y:S02]  /*02d0*/  FSETP.GT.AND P2, PT, R14.reuse, R13, PT ;  /* 0x0000000d0e00720b */ /* 0x040fe40003f44000 */
[----:B------:R-:W-:Y:S02]  /*02e0*/  FSETP.NAN.AND P3, PT, R15, R15, PT ;  /* 0x0000000f0f00720b */ /* 0x000fe40003f68000 */
[----:B------:R-:W-:-:S07]  /*02f0*/  FSETP.NAN.AND P4, PT, R14, R14, PT ;  /* 0x0000000e0e00720b */ /* 0x000fce0003f88000 */
[----:B------:R-:W-:Y:S02]  /*0300*/  @!P1 FSEL R15, R15, R12, P3 ;  /* 0x0000000c0f0f9208 */ /* 0x000fe40001800000 */
[----:B------:R-:W-:-:S03]  /*0310*/  @!P2 FSEL R14, R14, R13, P4 ;  /* 0x0000000d0e0ea208 */ /* 0x000fc60002000000 */
[----:B------:R-:W-:Y:S02]  /*0320*/  FADD R8, -R15, R8 ;  /* 0x000000080f087221 */ /* 0x000fe40000000100 */
[----:B------:R-:W-:Y:S02]  /*0330*/  FADD R9, -R14, R9 ;  /* 0x000000090e097221 */ /* 0x000fe40000000100 */
[----:B------:R-:W-:Y:S02]  /*0340*/  FMUL R8, R8, 1.4426950216293334961 ;  /* 0x3fb8aa3b08087820 */ /* 0x000fe40000400000 */
[----:B------:R-:W-:-:S03]  /*0350*/  FMUL R9, R9, 1.4426950216293334961 ;  /* 0x3fb8aa3b09097820 */ /* 0x000fc60000400000 */
[----:B------:R-:W-:Y:S02]  /*0360*/  FSETP.GEU.AND P1, PT, R8, -126, PT ;  /* 0xc2fc00000800780b */ /* 0x000fe40003f2e000 */
[----:B------:R-:W-:-:S11]  /*0370*/  FSETP.GEU.AND P2, PT, R9, -126, PT ;  /* 0xc2fc00000900780b */ /* 0x000fd60003f4e000 */
[----:B------:R-:W-:Y:S02]  /*0380*/  @!P1 FMUL R8, R8, 0.5 ;  /* 0x3f00000008089820 */ /* 0x000fe40000400000 */
[----:B------:R-:W-:Y:S02]  /*0390*/  @!P2 FMUL R9, R9, 0.5 ;  /* 0x3f0000000909a820 */ /* 0x000fe40000400000 */
[----:B------:R-:W1:Y:S08]  /*03a0*/  MUFU.EX2 R4, R8 ;  /* 0x0000000800047308 */ /* 0x000e700000000800 */
[----:B------:R-:W2:Y:S01]  /*03b0*/  MUFU.EX2 R5, R9 ;  /* 0x0000000900057308 */ /* 0x000ea20000000800 */
[----:B-1----:R-:W-:Y:S01]  /*03c0*/  @!P1 FMUL R4, R4, R4 ;  /* 0x0000000404049220 */ /* 0x002fe20000400000 */
[----:B--2---:R-:W-:Y:S01]  /*03d0*/  @!P2 FMUL R5, R5, R5 ;  /* 0x000000050505a220 */ /* 0x004fe20000400000 */
[----:B------:R-:W-:Y:S06]  /*03e0*/  @P0 EXIT ;  /* 0x000000000000094d */ /* 0x000fec0003800000 */
[----:B------:R-:W-:Y:S01]  /*03f0*/  STG.E.64 desc[UR4][R2.64], R4 ;  /* 0x0000000402007986 */ /* 0x000fe2000c101b04 */
[----:B------:R-:W-:Y:S05]  /*0400*/  EXIT ;  /* 0x000000000000794d */ /* 0x000fea0003800000 */
.L_x_0:
[----:B------:R-:W-:-:S00]  /*0410*/  BRA `(.L_x_0) ;  /* 0xfffffffc00fc7947 */ /* 0x000fc0000383ffff */
[----:B------:R-:W-:-:S00]  /*0420*/  NOP ;  /* 0x0000000000007918 */ /* 0x000fc00000000000 */
        /* <DEDUP_REMOVED lines=13> */
.L_x_1:


//--------------------- .nv.constant0.triton_poi_fused__safe_softmax_2 --------------------------
	.section	.nv.constant0.triton_poi_fused__safe_softmax_2,"a",@progbits
	.sectionflags	@""
	.align	4
.nv.constant0.triton_poi_fused__safe_softmax_2:
	.zero		548
